//
// Generated by NVIDIA NVVM Compiler
//
// Compiler Build ID: CL-36424714
// Cuda compilation tools, release 13.0, V13.0.88
// Based on NVVM 20.0.0
//

.version 9.0
.target sm_100
.address_size 64

	// .globl	_Z16histogram_kernelPjS_jj
.extern .shared .align 16 .b8 shared_bins[];

.visible .entry _Z16histogram_kernelPjS_jj(
	.param .u64 .ptr .align 1 _Z16histogram_kernelPjS_jj_param_0,
	.param .u64 .ptr .align 1 _Z16histogram_kernelPjS_jj_param_1,
	.param .u32 _Z16histogram_kernelPjS_jj_param_2,
	.param .u32 _Z16histogram_kernelPjS_jj_param_3
)
{
	.reg .pred 	%p<7>;
	.reg .b32 	%r<33>;
	.reg .b64 	%rd<9>;

	ld.param.u64 	%rd3, [_Z16histogram_kernelPjS_jj_param_0];
	ld.param.u64 	%rd4, [_Z16histogram_kernelPjS_jj_param_1];
	ld.param.u32 	%r12, [_Z16histogram_kernelPjS_jj_param_2];
	ld.param.u32 	%r13, [_Z16histogram_kernelPjS_jj_param_3];
	mov.u32 	%r32, %tid.x;
	setp.ge.u32 	%p1, %r32, %r13;
	@%p1 bra 	$L__BB0_3;
	mov.u32 	%r2, %ntid.x;
	mov.u32 	%r15, shared_bins;
	mov.u32 	%r30, %r32;
$L__BB0_2:
	shl.b32 	%r14, %r30, 2;
	add.s32 	%r16, %r15, %r14;
	mov.b32 	%r17, 0;
	st.shared.u32 	[%r16], %r17;
	add.s32 	%r30, %r30, %r2;
	setp.lt.u32 	%p2, %r30, %r13;
	@%p2 bra 	$L__BB0_2;
$L__BB0_3:
	bar.sync 	0;
	mov.u32 	%r18, %ctaid.x;
	mov.u32 	%r5, %ntid.x;
	mad.lo.s32 	%r31, %r18, %r5, %r32;
	setp.ge.u32 	%p3, %r31, %r12;
	@%p3 bra 	$L__BB0_6;
	cvta.to.global.u64 	%rd1, %rd3;
	mov.u32 	%r19, %nctaid.x;
	mul.lo.s32 	%r7, %r5, %r19;
	mov.u32 	%r22, shared_bins;
$L__BB0_5:
	mul.wide.s32 	%rd5, %r31, 4;
	add.s64 	%rd6, %rd1, %rd5;
	ld.global.u32 	%r20, [%rd6];
	shl.b32 	%r21, %r20, 2;
	add.s32 	%r23, %r22, %r21;
	atom.shared.add.u32 	%r24, [%r23], 1;
	add.s32 	%r31, %r31, %r7;
	setp.lt.u32 	%p4, %r31, %r12;
	@%p4 bra 	$L__BB0_5;
$L__BB0_6:
	setp.ge.u32 	%p5, %r32, %r13;
	bar.sync 	0;
	@%p5 bra 	$L__BB0_9;
	cvta.to.global.u64 	%rd2, %rd4;
	mov.u32 	%r26, shared_bins;
$L__BB0_8:
	mul.wide.s32 	%rd7, %r32, 4;
	add.s64 	%rd8, %rd2, %rd7;
	shl.b32 	%r25, %r32, 2;
	add.s32 	%r27, %r26, %r25;
	ld.shared.u32 	%r28, [%r27];
	atom.global.add.u32 	%r29, [%rd8], %r28;
	add.s32 	%r32, %r32, %r5;
	setp.lt.u32 	%p6, %r32, %r13;
	@%p6 bra 	$L__BB0_8;
$L__BB0_9:
	ret;

}
	// .globl	_Z14convert_kernelPjj
.visible .entry _Z14convert_kernelPjj(
	.param .u64 .ptr .align 1 _Z14convert_kernelPjj_param_0,
	.param .u32 _Z14convert_kernelPjj_param_1
)
{
	.reg .pred 	%p<4>;
	.reg .b32 	%r<13>;
	.reg .b64 	%rd<5>;

	ld.param.u64 	%rd3, [_Z14convert_kernelPjj_param_0];
	ld.param.u32 	%r6, [_Z14convert_kernelPjj_param_1];
	mov.u32 	%r7, %ctaid.x;
	mov.u32 	%r1, %ntid.x;
	mov.u32 	%r8, %tid.x;
	mad.lo.s32 	%r12, %r7, %r1, %r8;
	setp.ge.u32 	%p1, %r12, %r6;
	@%p1 bra 	$L__BB1_5;
	mov.u32 	%r9, %nctaid.x;
	mul.lo.s32 	%r3, %r1, %r9;
	cvta.to.global.u64 	%rd1, %rd3;
$L__BB1_2:
	mul.wide.s32 	%rd4, %r12, 4;
	add.s64 	%rd2, %rd1, %rd4;
	ld.global.u32 	%r10, [%rd2];
	setp.lt.u32 	%p2, %r10, 128;
	@%p2 bra 	$L__BB1_4;
	mov.b32 	%r11, 127;
	st.global.u32 	[%rd2], %r11;
$L__BB1_4:
	add.s32 	%r12, %r12, %r3;
	setp.lt.u32 	%p3, %r12, %r6;
	@%p3 bra 	$L__BB1_2;
$L__BB1_5:
	ret;

}


// ===== COMPILED SASS (sm_100) =====

	.target	sm_100

	.elftype	@"ET_EXEC"


//--------------------- .note.nv.tkinfo           --------------------------
	.section	.note.nv.tkinfo,"",@"SHT_NOTE"
	.sectionflags	@"SHF_NOTE_NV_TKINFO"
	.tkinfo
        /*0018*/ 	.word	0x00000002
        /*0030*/ 	.string	""
        /*0030*/ 	.string	"ptxas"
        /*0030*/ 	.string	"Cuda compilation tools, release 13.0, V13.0.88"
        /*0030*/ 	.string	"Build cuda_13.0.r13.0/compiler.36424714_0"
        /*0030*/ 	.string	"-arch sm_100 -m 64 "



//--------------------- .note.nv.cuinfo           --------------------------
	.section	.note.nv.cuinfo,"",@"SHT_NOTE"
	.sectionflags	@"SHF_NOTE_NV_CUINFO"
        /*0018*/ 	.short	0x0002
        /*001a*/ 	.short	0x0064
        /*001c*/ 	.short	0x0082
	.zero		2


//--------------------- .nv.info                  --------------------------
	.section	.nv.info,"",@"SHT_CUDA_INFO"
	.align	4


	//----- nvinfo : EIATTR_REGCOUNT
	.align		4
        /*0000*/ 	.byte	0x04, 0x2f
        /*0002*/ 	.short	(.L_1 - .L_0)
	.align		4
.L_0:
        /*0004*/ 	.word	index@(_Z16histogram_kernelPjS_jj)
        /*0008*/ 	.word	0x0000000e


	//----- nvinfo : EIATTR_FRAME_SIZE
	.align		4
.L_1:
        /*000c*/ 	.byte	0x04, 0x11
        /*000e*/ 	.short	(.L_3 - .L_2)
	.align		4
.L_2:
        /*0010*/ 	.word	index@(_Z16histogram_kernelPjS_jj)
        /*0014*/ 	.word	0x00000000


	//----- nvinfo : EIATTR_REGCOUNT
	.align		4
.L_3:
        /*0018*/ 	.byte	0x04, 0x2f
        /*001a*/ 	.short	(.L_5 - .L_4)
	.align		4
.L_4:
        /*001c*/ 	.word	index@(_Z14convert_kernelPjj)
        /*0020*/ 	.word	0x0000000c


	//----- nvinfo : EIATTR_FRAME_SIZE
	.align		4
.L_5:
        /*0024*/ 	.byte	0x04, 0x11
        /*0026*/ 	.short	(.L_7 - .L_6)
	.align		4
.L_6:
        /*0028*/ 	.word	index@(_Z14convert_kernelPjj)
        /*002c*/ 	.word	0x00000000


	//----- nvinfo : EIATTR_MIN_STACK_SIZE
	.align		4
.L_7:
        /*0030*/ 	.byte	0x04, 0x12
        /*0032*/ 	.short	(.L_9 - .L_8)
	.align		4
.L_8:
        /*0034*/ 	.word	index@(_Z14convert_kernelPjj)
        /*0038*/ 	.word	0x00000000


	//----- nvinfo : EIATTR_MIN_STACK_SIZE
	.align		4
.L_9:
        /*003c*/ 	.byte	0x04, 0x12
        /*003e*/ 	.short	(.L_11 - .L_10)
	.align		4
.L_10:
        /*0040*/ 	.word	index@(_Z16histogram_kernelPjS_jj)
        /*0044*/ 	.word	0x00000000
.L_11:


//--------------------- .nv.compat                --------------------------
	.section	.nv.compat,"",@"SHT_CUDA_COMPAT_INFO"
	.align	4
        /*0000*/ 	.byte	0x02, 0x09, 0x00, 0x00, 0x02, 0x02, 0x01, 0x00, 0x02, 0x05, 0x05, 0x00, 0x03, 0x07, 0x01, 0x01
        /*0010*/ 	.byte	0x02, 0x03, 0x00, 0x00, 0x02, 0x06, 0x01, 0x00, 0x04, 0x0b, 0x08, 0x00, 0x09, 0x00, 0x00, 0x00
        /*0020*/ 	.byte	0x00, 0x00, 0x00, 0x00


//--------------------- .nv.info._Z14convert_kernelPjj --------------------------
	.section	.nv.info._Z14convert_kernelPjj,"",@"SHT_CUDA_INFO"
	.sectionflags	@""
	.align	4


	//----- nvinfo : EIATTR_CUDA_API_VERSION
	.align		4
        /*0000*/ 	.byte	0x04, 0x37
        /*0002*/ 	.short	(.L_13 - .L_12)
.L_12:
        /*0004*/ 	.word	0x00000082


	//----- nvinfo : EIATTR_KPARAM_INFO
	.align		4
.L_13:
        /*0008*/ 	.byte	0x04, 0x17
        /*000a*/ 	.short	(.L_15 - .L_14)
.L_14:
        /*000c*/ 	.word	0x00000000
        /*0010*/ 	.short	0x0001
        /*0012*/ 	.short	0x0008
        /*0014*/ 	.byte	0x00, 0xf0, 0x11, 0x00


	//----- nvinfo : EIATTR_KPARAM_INFO
	.align		4
.L_15:
        /*0018*/ 	.byte	0x04, 0x17
        /*001a*/ 	.short	(.L_17 - .L_16)
.L_16:
        /*001c*/ 	.word	0x00000000
        /*0020*/ 	.short	0x0000
        /*0022*/ 	.short	0x0000
        /*0024*/ 	.byte	0x00, 0xf5, 0x21, 0x00


	//----- nvinfo : EIATTR_SPARSE_MMA_MASK
	.align		4
.L_17:
        /*0028*/ 	.byte	0x03, 0x50
        /*002a*/ 	.short	0x0000


	//----- nvinfo : EIATTR_MAXREG_COUNT
	.align		4
        /*002c*/ 	.byte	0x03, 0x1b
        /*002e*/ 	.short	0x00ff


	//----- nvinfo : EIATTR_MERCURY_ISA_VERSION
	.align		4
        /*0030*/ 	.byte	0x03, 0x5f
        /*0032*/ 	.short	0x0101


	//----- nvinfo : EIATTR_VRC_CTA_INIT_COUNT
	.align		4
        /*0034*/ 	.byte	0x02, 0x4a
	.zero		1
	.zero		1


	//----- nvinfo : EIATTR_EXIT_INSTR_OFFSETS
	.align		4
        /*0038*/ 	.byte	0x04, 0x1c
        /*003a*/ 	.short	(.L_19 - .L_18)


	//   ....[0]....
.L_18:
        /*003c*/ 	.word	0x00000070


	//   ....[1]....
        /*0040*/ 	.word	0x00000150


	//----- nvinfo : EIATTR_CRS_STACK_SIZE
	.align		4
.L_19:
        /*0044*/ 	.byte	0x04, 0x1e
        /*0046*/ 	.short	(.L_21 - .L_20)
.L_20:
        /*0048*/ 	.word	0x00000000


	//----- nvinfo : EIATTR_CBANK_PARAM_SIZE
	.align		4
.L_21:
        /*004c*/ 	.byte	0x03, 0x19
        /*004e*/ 	.short	0x000c


	//----- nvinfo : EIATTR_PARAM_CBANK
	.align		4
        /*0050*/ 	.byte	0x04, 0x0a
        /*0052*/ 	.short	(.L_23 - .L_22)
	.align		4
.L_22:
        /*0054*/ 	.word	index@(.nv.constant0._Z14convert_kernelPjj)
        /*0058*/ 	.short	0x0380
        /*005a*/ 	.short	0x000c


	//----- nvinfo : EIATTR_SW_WAR
	.align		4
.L_23:
        /*005c*/ 	.byte	0x04, 0x36
        /*005e*/ 	.short	(.L_25 - .L_24)
.L_24:
        /*0060*/ 	.word	0x00000008
.L_25:


//--------------------- .nv.info._Z16histogram_kernelPjS_jj --------------------------
	.section	.nv.info._Z16histogram_kernelPjS_jj,"",@"SHT_CUDA_INFO"
	.sectionflags	@""
	.align	4


	//----- nvinfo : EIATTR_CUDA_API_VERSION
	.align		4
        /*0000*/ 	.byte	0x04, 0x37
        /*0002*/ 	.short	(.L_27 - .L_26)
.L_26:
        /*0004*/ 	.word	0x00000082


	//----- nvinfo : EIATTR_KPARAM_INFO
	.align		4
.L_27:
        /*0008*/ 	.byte	0x04, 0x17
        /*000a*/ 	.short	(.L_29 - .L_28)
.L_28:
        /*000c*/ 	.word	0x00000000
        /*0010*/ 	.short	0x0003
        /*0012*/ 	.short	0x0014
        /*0014*/ 	.byte	0x00, 0xf0, 0x11, 0x00


	//----- nvinfo : EIATTR_KPARAM_INFO
	.align		4
.L_29:
        /*0018*/ 	.byte	0x04, 0x17
        /*001a*/ 	.short	(.L_31 - .L_30)
.L_30:
        /*001c*/ 	.word	0x00000000
        /*0020*/ 	.short	0x0002
        /*0022*/ 	.short	0x0010
        /*0024*/ 	.byte	0x00, 0xf0, 0x11, 0x00


	//----- nvinfo : EIATTR_KPARAM_INFO
	.align		4
.L_31:
        /*0028*/ 	.byte	0x04, 0x17
        /*002a*/ 	.short	(.L_33 - .L_32)
.L_32:
        /*002c*/ 	.word	0x00000000
        /*0030*/ 	.short	0x0001
        /*0032*/ 	.short	0x0008
        /*0034*/ 	.byte	0x00, 0xf5, 0x21, 0x00


	//----- nvinfo : EIATTR_KPARAM_INFO
	.align		4
.L_33:
        /*0038*/ 	.byte	0x04, 0x17
        /*003a*/ 	.short	(.L_35 - .L_34)
.L_34:
        /*003c*/ 	.word	0x00000000
        /*0040*/ 	.short	0x0000
        /*0042*/ 	.short	0x0000
        /*0044*/ 	.byte	0x00, 0xf5, 0x21, 0x00


	//----- nvinfo : EIATTR_SPARSE_MMA_MASK
	.align		4
.L_35:
        /*0048*/ 	.byte	0x03, 0x50
        /*004a*/ 	.short	0x0000


	//----- nvinfo : EIATTR_MAXREG_COUNT
	.align		4
        /*004c*/ 	.byte	0x03, 0x1b
        /*004e*/ 	.short	0x00ff


	//----- nvinfo : EIATTR_NUM_BARRIERS
	.align		4
        /*0050*/ 	.byte	0x02, 0x4c
        /*0052*/ 	.byte	0x01
	.zero		1


	//----- nvinfo : EIATTR_MERCURY_ISA_VERSION
	.align		4
        /*0054*/ 	.byte	0x03, 0x5f
        /*0056*/ 	.short	0x0101


	//----- nvinfo : EIATTR_VRC_CTA_INIT_COUNT
	.align		4
        /*0058*/ 	.byte	0x02, 0x4a
	.zero		1
	.zero		1


	//----- nvinfo : EIATTR_EXIT_INSTR_OFFSETS
	.align		4
        /*005c*/ 	.byte	0x04, 0x1c
        /*005e*/ 	.short	(.L_37 - .L_36)


	//   ....[0]....
.L_36:
        /*0060*/ 	.word	0x000002a0


	//   ....[1]....
        /*0064*/ 	.word	0x00000360


	//----- nvinfo : EIATTR_CRS_STACK_SIZE
	.align		4
.L_37:
        /*0068*/ 	.byte	0x04, 0x1e
        /*006a*/ 	.short	(.L_39 - .L_38)
.L_38:
        /*006c*/ 	.word	0x00000000


	//----- nvinfo : EIATTR_CBANK_PARAM_SIZE
	.align		4
.L_39:
        /*0070*/ 	.byte	0x03, 0x19
        /*0072*/ 	.short	0x0018


	//----- nvinfo : EIATTR_PARAM_CBANK
	.align		4
        /*0074*/ 	.byte	0x04, 0x0a
        /*0076*/ 	.short	(.L_41 - .L_40)
	.align		4
.L_40:
        /*0078*/ 	.word	index@(.nv.constant0._Z16histogram_kernelPjS_jj)
        /*007c*/ 	.short	0x0380
        /*007e*/ 	.short	0x0018


	//----- nvinfo : EIATTR_SW_WAR
	.align		4
.L_41:
        /*0080*/ 	.byte	0x04, 0x36
        /*0082*/ 	.short	(.L_43 - .L_42)
.L_42:
        /*0084*/ 	.word	0x00000008
.L_43:


//--------------------- .nv.callgraph             --------------------------
	.section	.nv.callgraph,"",@"SHT_CUDA_CALLGRAPH"
	.align	4
	.sectionentsize	8
	.align		4
        /*0000*/ 	.word	0x00000000
	.align		4
        /*0004*/ 	.word	0xffffffff
	.align		4
        /*0008*/ 	.word	0x00000000
	.align		4
        /*000c*/ 	.word	0xfffffffe
	.align		4
        /*0010*/ 	.word	0x00000000
	.align		4
        /*0014*/ 	.word	0xfffffffd
	.align		4
        /*0018*/ 	.word	0x00000000
	.align		4
        /*001c*/ 	.word	0xfffffffc


//--------------------- .text._Z14convert_kernelPjj --------------------------
	.section	.text._Z14convert_kernelPjj,"ax",@progbits
	.align	128
        .global         _Z14convert_kernelPjj
        .type           _Z14convert_kernelPjj,@function
        .size           _Z14convert_kernelPjj,(.L_x_10 - _Z14convert_kernelPjj)
        .other          _Z14convert_kernelPjj,@"STO_CUDA_ENTRY STV_DEFAULT"
_Z14convert_kernelPjj:
.text._Z14convert_kernelPjj:
[----:B------:R-:W-:Y:S01]  /*0000*/  LDC R1, c[0x0][0x37c] ;  /* 0x0000df00ff017b82 */ /* 0x000fe20000000800 */
[----:B------:R-:W0:Y:S07]  /*0010*/  S2R R0, SR_TID.X ;  /* 0x0000000000007919 */ /* 0x000e2e0000002100 */
[----:B------:R-:W0:Y:S01]  /*0020*/  S2UR UR4, SR_CTAID.X ;  /* 0x00000000000479c3 */ /* 0x000e220000002500 */
[----:B------:R-:W1:Y:S07]  /*0030*/  LDCU UR5, c[0x0][0x388] ;  /* 0x00007100ff0577ac */ /* 0x000e6e0008000800 */
[----:B------:R-:W0:Y:S02]  /*0040*/  LDC R7, c[0x0][0x360] ;  /* 0x0000d800ff077b82 */ /* 0x000e240000000800 */
[----:B0-----:R-:W-:-:S05]  /*0050*/  IMAD R0, R7, UR4, R0 ;  /* 0x0000000407007c24 */ /* 0x001fca000f8e0200 */
[----:B-1----:R-:W-:-:S13]  /*0060*/  ISETP.GE.U32.AND P0, PT, R0, UR5, PT ;  /* 0x0000000500007c0c */ /* 0x002fda000bf06070 */
[----:B------:R-:W-:Y:S05]  /*0070*/  @P0 EXIT ;  /* 0x000000000000094d */ /* 0x000fea0003800000 */
[----:B------:R-:W0:Y:S01]  /*0080*/  LDC.64 R2, c[0x0][0x380] ;  /* 0x0000e000ff027b82 */ /* 0x000e220000000a00 */
[----:B------:R-:W1:Y:S01]  /*0090*/  LDCU UR4, c[0x0][0x370] ;  /* 0x00006e00ff0477ac */ /* 0x000e620008000800 */
[----:B------:R-:W2:Y:S01]  /*00a0*/  LDCU.64 UR6, c[0x0][0x358] ;  /* 0x00006b00ff0677ac */ /* 0x000ea20008000a00 */
[----:B------:R-:W3:Y:S01]  /*00b0*/  LDCU UR5, c[0x0][0x388] ;  /* 0x00007100ff0577ac */ /* 0x000ee20008000800 */
[----:B-1----:R-:W-:-:S07]  /*00c0*/  IMAD R7, R7, UR4, RZ ;  /* 0x0000000407077c24 */ /* 0x002fce000f8e02ff */
.L_x_0:
[----:B0-----:R-:W-:-:S05]  /*00d0*/  IMAD.WIDE R4, R0, 0x4, R2 ;  /* 0x0000000400047825 */ /* 0x001fca00078e0202 */
[----:B--2---:R-:W2:Y:S01]  /*00e0*/  LDG.E R6, desc[UR6][R4.64] ;  /* 0x0000000604067981 */ /* 0x004ea2000c1e1900 */
[----:B------:R-:W-:Y:S02]  /*00f0*/  IADD3 R0, PT, PT, R7, R0, RZ ;  /* 0x0000000007007210 */ /* 0x000fe40007ffe0ff */
[----:B--2---:R-:W-:-:S13]  /*0100*/  ISETP.GE.U32.AND P0, PT, R6, 0x80, PT ;  /* 0x000000800600780c */ /* 0x004fda0003f06070 */
[----:B------:R-:W-:-:S05]  /*0110*/  @P0 MOV R9, 0x7f ;  /* 0x0000007f00090802 */ /* 0x000fca0000000f00 */
[----:B------:R1:W-:Y:S01]  /*0120*/  @P0 STG.E desc[UR6][R4.64], R9 ;  /* 0x0000000904000986 */ /* 0x0003e2000c101906 */
[----:B---3--:R-:W-:-:S13]  /*0130*/  ISETP.GE.U32.AND P0, PT, R0, UR5, PT ;  /* 0x0000000500007c0c */ /* 0x008fda000bf06070 */
[----:B-1----:R-:W-:Y:S05]  /*0140*/  @!P0 BRA `(.L_x_0) ;  /* 0xfffffffc00e08947 */ /* 0x002fea000383ffff */
[----:B------:R-:W-:Y:S05]  /*0150*/  EXIT ;  /* 0x000000000000794d */ /* 0x000fea0003800000 */
.L_x_1:
[----:B------:R-:W-:-:S00]  /*0160*/  BRA `(.L_x_1) ;  /* 0xfffffffc00fc7947 */ /* 0x000fc0000383ffff */
[----:B------:R-:W-:-:S00]  /*0170*/  NOP ;  /* 0x0000000000007918 */ /* 0x000fc00000000000 */
        /* <DEDUP_REMOVED lines=8> */
.L_x_10:


//--------------------- .text._Z16histogram_kernelPjS_jj --------------------------
	.section	.text._Z16histogram_kernelPjS_jj,"ax",@progbits
	.align	128
        .global         _Z16histogram_kernelPjS_jj
        .type           _Z16histogram_kernelPjS_jj,@function
        .size           _Z16histogram_kernelPjS_jj,(.L_x_11 - _Z16histogram_kernelPjS_jj)
        .other          _Z16histogram_kernelPjS_jj,@"STO_CUDA_ENTRY STV_DEFAULT"
_Z16histogram_kernelPjS_jj:
.text._Z16histogram_kernelPjS_jj:
[----:B------:R-:W-:Y:S01]  /*0000*/  LDC R1, c[0x0][0x37c] ;  /* 0x0000df00ff017b82 */ /* 0x000fe20000000800 */
[----:B------:R-:W0:Y:S01]  /*0010*/  S2R R7, SR_TID.X ;  /* 0x0000000000077919 */ /* 0x000e220000002100 */
[----:B------:R-:W0:Y:S01]  /*0020*/  LDCU UR8, c[0x0][0x394] ;  /* 0x00007280ff0877ac */ /* 0x000e220008000800 */
[----:B------:R-:W-:Y:S01]  /*0030*/  BSSY.RECONVERGENT B0, `(.L_x_2) ;  /* 0x000000d000007945 */ /* 0x000fe20003800200 */
[----:B0-----:R-:W-:-:S13]  /*0040*/  ISETP.GE.U32.AND P0, PT, R7, UR8, PT ;  /* 0x0000000807007c0c */ /* 0x001fda000bf06070 */
[----:B------:R-:W-:Y:S05]  /*0050*/  @P0 BRA `(.L_x_3) ;  /* 0x0000000000280947 */ /* 0x000fea0003800000 */
[----:B------:R-:W0:Y:S01]  /*0060*/  S2R R5, SR_CgaCtaId ;  /* 0x0000000000057919 */ /* 0x000e220000008800 */
[----:B------:R-:W1:Y:S01]  /*0070*/  LDC R4, c[0x0][0x360] ;  /* 0x0000d800ff047b82 */ /* 0x000e620000000800 */
[----:B------:R-:W-:Y:S01]  /*0080*/  MOV R0, 0x400 ;  /* 0x0000040000007802 */ /* 0x000fe20000000f00 */
[----:B------:R-:W-:-:S03]  /*0090*/  IMAD.MOV.U32 R3, RZ, RZ, R7 ;  /* 0x000000ffff037224 */ /* 0x000fc600078e0007 */
[----:B0-----:R-:W-:-:S07]  /*00a0*/  LEA R0, R5, R0, 0x18 ;  /* 0x0000000005007211 */ /* 0x001fce00078ec0ff */
.L_x_4:
[----:B------:R-:W-:Y:S02]  /*00b0*/  IMAD R2, R3, 0x4, R0 ;  /* 0x0000000403027824 */ /* 0x000fe400078e0200 */
[----:B-1----:R-:W-:-:S03]  /*00c0*/  IMAD.IADD R3, R4, 0x1, R3 ;  /* 0x0000000104037824 */ /* 0x002fc600078e0203 */
[----:B------:R0:W-:Y:S02]  /*00d0*/  STS [R2], RZ ;  /* 0x000000ff02007388 */ /* 0x0001e40000000800 */
[----:B------:R-:W-:-:S13]  /*00e0*/  ISETP.GE.U32.AND P0, PT, R3, UR8, PT ;  /* 0x0000000803007c0c */ /* 0x000fda000bf06070 */
[----:B0-----:R-:W-:Y:S05]  /*00f0*/  @!P0 BRA `(.L_x_4) ;  /* 0xfffffffc00ec8947 */ /* 0x001fea000383ffff */
.L_x_3:
[----:B------:R-:W-:Y:S05]  /*0100*/  BSYNC.RECONVERGENT B0 ;  /* 0x0000000000007941 */ /* 0x000fea0003800200 */
.L_x_2:
[----:B------:R-:W0:Y:S01]  /*0110*/  S2UR UR4, SR_CTAID.X ;  /* 0x00000000000479c3 */ /* 0x000e220000002500 */
[----:B------:R-:W1:Y:S01]  /*0120*/  LDCU UR5, c[0x0][0x390] ;  /* 0x00007200ff0577ac */ /* 0x000e620008000800 */
[----:B------:R-:W-:Y:S06]  /*0130*/  BSSY.RECONVERGENT B0, `(.L_x_5) ;  /* 0x0000015000007945 */ /* 0x000fec0003800200 */
[----:B------:R-:W-:Y:S01]  /*0140*/  BAR.SYNC.DEFER_BLOCKING 0x0 ;  /* 0x0000000000007b1d */ /* 0x000fe20000010000 */
[----:B------:R-:W-:-:S07]  /*0150*/  ISETP.GE.U32.AND P0, PT, R7, UR8, PT ;  /* 0x0000000807007c0c */ /* 0x000fce000bf06070 */
[----:B------:R-:W0:Y:S01]  /*0160*/  LDC R8, c[0x0][0x360] ;  /* 0x0000d800ff087b82 */ /* 0x000e220000000800 */
[----:B------:R-:W2:Y:S01]  /*0170*/  LDCU.64 UR6, c[0x0][0x358] ;  /* 0x00006b00ff0677ac */ /* 0x000ea20008000a00 */
[----:B0-----:R-:W-:-:S05]  /*0180*/  IMAD R0, R8, UR4, R7 ;  /* 0x0000000408007c24 */ /* 0x001fca000f8e0207 */
[----:B-1----:R-:W-:-:S13]  /*0190*/  ISETP.GE.U32.AND P1, PT, R0, UR5, PT ;  /* 0x0000000500007c0c */ /* 0x002fda000bf26070 */
[----:B--2---:R-:W-:Y:S05]  /*01a0*/  @P1 BRA `(.L_x_6) ;  /* 0x0000000000341947 */ /* 0x004fea0003800000 */
[----:B------:R-:W0:Y:S01]  /*01b0*/  S2R R3, SR_CgaCtaId ;  /* 0x0000000000037919 */ /* 0x000e220000008800 */
[----:B------:R-:W1:Y:S01]  /*01c0*/  LDC.64 R4, c[0x0][0x380] ;  /* 0x0000e000ff047b82 */ /* 0x000e620000000a00 */
[----:B------:R-:W2:Y:S01]  /*01d0*/  LDCU UR4, c[0x0][0x370] ;  /* 0x00006e00ff0477ac */ /* 0x000ea20008000800 */
[----:B------:R-:W-:Y:S01]  /*01e0*/  MOV R2, 0x400 ;  /* 0x0000040000027802 */ /* 0x000fe20000000f00 */
[----:B--2---:R-:W-:-:S03]  /*01f0*/  IMAD R9, R8, UR4, RZ ;  /* 0x0000000408097c24 */ /* 0x004fc6000f8e02ff */
[----:B0-----:R-:W-:-:S07]  /*0200*/  LEA R11, R3, R2, 0x18 ;  /* 0x00000002030b7211 */ /* 0x001fce00078ec0ff */
.L_x_7:
[----:B-1----:R-:W-:-:S06]  /*0210*/  IMAD.WIDE R2, R0, 0x4, R4 ;  /* 0x0000000400027825 */ /* 0x002fcc00078e0204 */
[----:B------:R-:W2:Y:S01]  /*0220*/  LDG.E R2, desc[UR6][R2.64] ;  /* 0x0000000602027981 */ /* 0x000ea2000c1e1900 */
[----:B------:R-:W-:-:S05]  /*0230*/  IMAD.IADD R0, R9, 0x1, R0 ;  /* 0x0000000109007824 */ /* 0x000fca00078e0200 */
[----:B------:R-:W-:Y:S01]  /*0240*/  ISETP.GE.U32.AND P1, PT, R0, UR5, PT ;  /* 0x0000000500007c0c */ /* 0x000fe2000bf26070 */
[----:B0-2---:R-:W-:-:S05]  /*0250*/  IMAD R6, R2, 0x4, R11 ;  /* 0x0000000402067824 */ /* 0x005fca00078e020b */
[----:B------:R0:W-:Y:S07]  /*0260*/  ATOMS.POPC.INC.32 RZ, [R6+URZ] ;  /* 0x0000000006ff7f8c */ /* 0x0001ee000d8000ff */
[----:B------:R-:W-:Y:S05]  /*0270*/  @!P1 BRA `(.L_x_7) ;  /* 0xfffffffc00e49947 */ /* 0x000fea000383ffff */
.L_x_6:
[----:B------:R-:W-:Y:S05]  /*0280*/  BSYNC.RECONVERGENT B0 ;  /* 0x0000000000007941 */ /* 0x000fea0003800200 */
.L_x_5:
[----:B------:R-:W-:Y:S06]  /*0290*/  BAR.SYNC.DEFER_BLOCKING 0x0 ;  /* 0x0000000000007b1d */ /* 0x000fec0000010000 */
[----:B------:R-:W-:Y:S05]  /*02a0*/  @P0 EXIT ;  /* 0x000000000000094d */ /* 0x000fea0003800000 */
[----:B------:R-:W1:Y:S01]  /*02b0*/  S2UR UR5, SR_CgaCtaId ;  /* 0x00000000000579c3 */ /* 0x000e620000008800 */
[----:B------:R-:W-:-:S07]  /*02c0*/  UMOV UR4, 0x400 ;  /* 0x0000040000047882 */ /* 0x000fce0000000000 */
[----:B------:R-:W2:Y:S01]  /*02d0*/  LDC.64 R4, c[0x0][0x388] ;  /* 0x0000e200ff047b82 */ /* 0x000ea20000000a00 */
[----:B-1----:R-:W-:-:S12]  /*02e0*/  ULEA UR4, UR5, UR4, 0x18 ;  /* 0x0000000405047291 */ /* 0x002fd8000f8ec0ff */
.L_x_8:
[C---:B------:R-:W-:Y:S01]  /*02f0*/  LEA R0, R7.reuse, UR4, 0x2 ;  /* 0x0000000407007c11 */ /* 0x040fe2000f8e10ff */
[----:B-12---:R-:W-:-:S04]  /*0300*/  IMAD.WIDE R2, R7, 0x4, R4 ;  /* 0x0000000407027825 */ /* 0x006fc800078e0204 */
[----:B------:R-:W1:Y:S01]  /*0310*/  LDS R9, [R0] ;  /* 0x0000000000097984 */ /* 0x000e620000000800 */
[----:B------:R-:W-:-:S05]  /*0320*/  IMAD.IADD R7, R8, 0x1, R7 ;  /* 0x0000000108077824 */ /* 0x000fca00078e0207 */
[----:B------:R-:W-:Y:S01]  /*0330*/  ISETP.GE.U32.AND P0, PT, R7, UR8, PT ;  /* 0x0000000807007c0c */ /* 0x000fe2000bf06070 */
[----:B-1----:R1:W-:-:S12]  /*0340*/  REDG.E.ADD.STRONG.GPU desc[UR6][R2.64], R9 ;  /* 0x000000090200798e */ /* 0x0023d8000c12e106 */
[----:B------:R-:W-:Y:S05]  /*0350*/  @!P0 BRA `(.L_x_8) ;  /* 0xfffffffc00e48947 */ /* 0x000fea000383ffff */
[----:B------:R-:W-:Y:S05]  /*0360*/  EXIT ;  /* 0x000000000000794d */ /* 0x000fea0003800000 */
.L_x_9:
        /* <DEDUP_REMOVED lines=9> */
.L_x_11:


//--------------------- .nv.shared._Z14convert_kernelPjj --------------------------
	.section	.nv.shared._Z14convert_kernelPjj,"aw",@nobits
	.sectionflags	@""
	.align	16
	.zero		1024


//--------------------- .nv.shared.reserved.0     --------------------------
	.section	.nv.shared.reserved.0,"aw",@nobits
	.weak		__nv_reservedSMEM_offset_0_alias
	.size		__nv_reservedSMEM_offset_0_alias, 0, 64
	.other		__nv_reservedSMEM_offset_0_alias,@"STO_CUDA_RESERVED_SHARED STV_DEFAULT"
__nv_reservedSMEM_offset_0_alias:
	.zero		0
	.zero		64


//--------------------- .nv.shared._Z16histogram_kernelPjS_jj --------------------------
	.section	.nv.shared._Z16histogram_kernelPjS_jj,"aw",@nobits
	.sectionflags	@""
	.align	16
	.zero		1024


//--------------------- .nv.constant0._Z14convert_kernelPjj --------------------------
	.section	.nv.constant0._Z14convert_kernelPjj,"a",@progbits
	.sectionflags	@""
	.align	4
.nv.constant0._Z14convert_kernelPjj:
	.zero		908


//--------------------- .nv.constant0._Z16histogram_kernelPjS_jj --------------------------
	.section	.nv.constant0._Z16histogram_kernelPjS_jj,"a",@progbits
	.sectionflags	@""
	.align	4
.nv.constant0._Z16histogram_kernelPjS_jj:
	.zero		920


//--------------------- SYMBOLS --------------------------

	.type		.nv.reservedSmem.offset0,@object
	.size		.nv.reservedSmem.offset0,0x4
	.type		.nv.reservedSmem.cap,@object
	.size		.nv.reservedSmem.cap,0x4
